//
// Generated by NVIDIA NVVM Compiler
//
// Compiler Build ID: CL-36424714
// Cuda compilation tools, release 13.0, V13.0.88
// Based on NVVM 20.0.0
//

.version 9.0
.target sm_100
.address_size 64

	// .globl	_Z21convolution_2D_kernelPdS_S_

.visible .entry _Z21convolution_2D_kernelPdS_S_(
	.param .u64 .ptr .align 1 _Z21convolution_2D_kernelPdS_S__param_0,
	.param .u64 .ptr .align 1 _Z21convolution_2D_kernelPdS_S__param_1,
	.param .u64 .ptr .align 1 _Z21convolution_2D_kernelPdS_S__param_2
)
{
	.reg .pred 	%p<49>;
	.reg .b32 	%r<44>;
	.reg .b64 	%rd<60>;
	.reg .b64 	%fd<127>;

	ld.param.u64 	%rd10, [_Z21convolution_2D_kernelPdS_S__param_0];
	ld.param.u64 	%rd11, [_Z21convolution_2D_kernelPdS_S__param_1];
	ld.param.u64 	%rd9, [_Z21convolution_2D_kernelPdS_S__param_2];
	cvta.to.global.u64 	%rd1, %rd11;
	cvta.to.global.u64 	%rd2, %rd10;
	mov.u32 	%r12, %ctaid.y;
	mov.u32 	%r13, %ntid.y;
	mov.u32 	%r14, %tid.y;
	mad.lo.s32 	%r1, %r12, %r13, %r14;
	mov.u32 	%r15, %ctaid.x;
	mov.u32 	%r16, %ntid.x;
	mov.u32 	%r17, %tid.x;
	mad.lo.s32 	%r2, %r15, %r16, %r17;
	setp.gt.u32 	%p1, %r1, 6;
	setp.gt.s32 	%p2, %r2, 6;
	or.pred  	%p3, %p1, %p2;
	@%p3 bra 	$L__BB0_52;
	add.s32 	%r3, %r2, -2;
	add.s32 	%r4, %r1, -2;
	mul.lo.s32 	%r5, %r4, 7;
	max.u32 	%r18, %r4, %r3;
	setp.gt.u32 	%p4, %r18, 6;
	mov.f64 	%fd103, 0d0000000000000000;
	@%p4 bra 	$L__BB0_3;
	add.s32 	%r19, %r3, %r5;
	mul.wide.u32 	%rd12, %r19, 8;
	add.s64 	%rd13, %rd2, %rd12;
	ld.global.f64 	%fd52, [%rd13];
	ld.global.f64 	%fd53, [%rd1];
	fma.rn.f64 	%fd103, %fd52, %fd53, 0d0000000000000000;
$L__BB0_3:
	add.s32 	%r6, %r2, -1;
	max.u32 	%r20, %r4, %r6;
	setp.gt.u32 	%p5, %r20, 6;
	@%p5 bra 	$L__BB0_5;
	add.s32 	%r21, %r6, %r5;
	mul.wide.u32 	%rd14, %r21, 8;
	add.s64 	%rd15, %rd2, %rd14;
	ld.global.f64 	%fd54, [%rd15];
	ld.global.f64 	%fd55, [%rd1+8];
	fma.rn.f64 	%fd103, %fd54, %fd55, %fd103;
$L__BB0_5:
	max.u32 	%r22, %r4, %r2;
	setp.gt.u32 	%p6, %r22, 6;
	@%p6 bra 	$L__BB0_7;
	add.s32 	%r23, %r2, %r5;
	mul.wide.u32 	%rd16, %r23, 8;
	add.s64 	%rd17, %rd2, %rd16;
	ld.global.f64 	%fd56, [%rd17];
	ld.global.f64 	%fd57, [%rd1+16];
	fma.rn.f64 	%fd103, %fd56, %fd57, %fd103;
$L__BB0_7:
	add.s32 	%r7, %r2, 1;
	max.u32 	%r24, %r4, %r7;
	setp.gt.u32 	%p7, %r24, 6;
	@%p7 bra 	$L__BB0_9;
	add.s32 	%r25, %r7, %r5;
	mul.wide.u32 	%rd18, %r25, 8;
	add.s64 	%rd19, %rd2, %rd18;
	ld.global.f64 	%fd58, [%rd19];
	ld.global.f64 	%fd59, [%rd1+24];
	fma.rn.f64 	%fd103, %fd58, %fd59, %fd103;
$L__BB0_9:
	add.s32 	%r8, %r2, 2;
	max.u32 	%r26, %r4, %r8;
	setp.gt.u32 	%p8, %r26, 6;
	@%p8 bra 	$L__BB0_11;
	add.s32 	%r27, %r8, %r5;
	mul.wide.u32 	%rd20, %r27, 8;
	add.s64 	%rd21, %rd2, %rd20;
	ld.global.f64 	%fd60, [%rd21];
	ld.global.f64 	%fd61, [%rd1+32];
	fma.rn.f64 	%fd103, %fd60, %fd61, %fd103;
$L__BB0_11:
	add.s32 	%r9, %r1, -1;
	add.s32 	%r10, %r5, 7;
	max.u32 	%r28, %r9, %r3;
	setp.gt.u32 	%p9, %r28, 6;
	@%p9 bra 	$L__BB0_13;
	add.s32 	%r29, %r3, %r10;
	mul.wide.u32 	%rd22, %r29, 8;
	add.s64 	%rd23, %rd2, %rd22;
	ld.global.f64 	%fd62, [%rd23];
	ld.global.f64 	%fd63, [%rd1+40];
	fma.rn.f64 	%fd103, %fd62, %fd63, %fd103;
$L__BB0_13:
	max.u32 	%r30, %r9, %r6;
	setp.gt.u32 	%p10, %r30, 6;
	@%p10 bra 	$L__BB0_15;
	add.s32 	%r31, %r6, %r10;
	mul.wide.u32 	%rd24, %r31, 8;
	add.s64 	%rd25, %rd2, %rd24;
	ld.global.f64 	%fd64, [%rd25];
	ld.global.f64 	%fd65, [%rd1+48];
	fma.rn.f64 	%fd103, %fd64, %fd65, %fd103;
$L__BB0_15:
	max.u32 	%r32, %r9, %r2;
	setp.gt.u32 	%p11, %r32, 6;
	@%p11 bra 	$L__BB0_17;
	add.s32 	%r33, %r2, %r10;
	mul.wide.u32 	%rd26, %r33, 8;
	add.s64 	%rd27, %rd2, %rd26;
	ld.global.f64 	%fd66, [%rd27];
	ld.global.f64 	%fd67, [%rd1+56];
	fma.rn.f64 	%fd103, %fd66, %fd67, %fd103;
$L__BB0_17:
	max.u32 	%r34, %r9, %r7;
	setp.gt.u32 	%p12, %r34, 6;
	@%p12 bra 	$L__BB0_19;
	add.s32 	%r35, %r7, %r10;
	mul.wide.u32 	%rd28, %r35, 8;
	add.s64 	%rd29, %rd2, %rd28;
	ld.global.f64 	%fd68, [%rd29];
	ld.global.f64 	%fd69, [%rd1+64];
	fma.rn.f64 	%fd103, %fd68, %fd69, %fd103;
$L__BB0_19:
	max.u32 	%r36, %r9, %r8;
	setp.gt.u32 	%p13, %r36, 6;
	@%p13 bra 	$L__BB0_21;
	add.s32 	%r37, %r8, %r10;
	mul.wide.u32 	%rd30, %r37, 8;
	add.s64 	%rd31, %rd2, %rd30;
	ld.global.f64 	%fd70, [%rd31];
	ld.global.f64 	%fd71, [%rd1+72];
	fma.rn.f64 	%fd103, %fd70, %fd71, %fd103;
$L__BB0_21:
	setp.gt.u32 	%p14, %r3, 6;
	add.s32 	%r11, %r5, 14;
	@%p14 bra 	$L__BB0_23;
	add.s32 	%r38, %r3, %r11;
	mul.wide.u32 	%rd32, %r38, 8;
	add.s64 	%rd33, %rd2, %rd32;
	ld.global.f64 	%fd72, [%rd33];
	ld.global.f64 	%fd73, [%rd1+80];
	fma.rn.f64 	%fd103, %fd72, %fd73, %fd103;
$L__BB0_23:
	setp.gt.u32 	%p15, %r6, 6;
	@%p15 bra 	$L__BB0_25;
	add.s32 	%r39, %r6, %r11;
	mul.wide.u32 	%rd34, %r39, 8;
	add.s64 	%rd35, %rd2, %rd34;
	ld.global.f64 	%fd74, [%rd35];
	ld.global.f64 	%fd75, [%rd1+88];
	fma.rn.f64 	%fd103, %fd74, %fd75, %fd103;
$L__BB0_25:
	setp.gt.u32 	%p16, %r2, 6;
	@%p16 bra 	$L__BB0_27;
	add.s32 	%r40, %r2, %r11;
	mul.wide.u32 	%rd36, %r40, 8;
	add.s64 	%rd37, %rd2, %rd36;
	ld.global.f64 	%fd76, [%rd37];
	ld.global.f64 	%fd77, [%rd1+96];
	fma.rn.f64 	%fd103, %fd76, %fd77, %fd103;
$L__BB0_27:
	setp.gt.u32 	%p17, %r7, 6;
	@%p17 bra 	$L__BB0_29;
	add.s32 	%r41, %r7, %r11;
	mul.wide.u32 	%rd38, %r41, 8;
	add.s64 	%rd39, %rd2, %rd38;
	ld.global.f64 	%fd78, [%rd39];
	ld.global.f64 	%fd79, [%rd1+104];
	fma.rn.f64 	%fd103, %fd78, %fd79, %fd103;
$L__BB0_29:
	setp.gt.u32 	%p18, %r8, 6;
	@%p18 bra 	$L__BB0_31;
	add.s32 	%r42, %r8, %r11;
	mul.wide.u32 	%rd40, %r42, 8;
	add.s64 	%rd41, %rd2, %rd40;
	ld.global.f64 	%fd80, [%rd41];
	ld.global.f64 	%fd81, [%rd1+112];
	fma.rn.f64 	%fd103, %fd80, %fd81, %fd103;
$L__BB0_31:
	setp.gt.u32 	%p19, %r3, 6;
	setp.gt.u32 	%p20, %r1, 5;
	cvt.u64.u32 	%rd3, %r11;
	cvt.u64.u32 	%rd42, %r3;
	add.s64 	%rd43, %rd42, %rd3;
	shl.b64 	%rd44, %rd43, 3;
	add.s64 	%rd4, %rd2, %rd44;
	or.pred  	%p21, %p20, %p19;
	@%p21 bra 	$L__BB0_33;
	ld.global.f64 	%fd82, [%rd4+56];
	ld.global.f64 	%fd83, [%rd1+120];
	fma.rn.f64 	%fd103, %fd82, %fd83, %fd103;
$L__BB0_33:
	setp.gt.u32 	%p22, %r1, 5;
	setp.gt.u32 	%p23, %r6, 6;
	cvt.u64.u32 	%rd45, %r6;
	add.s64 	%rd46, %rd45, %rd3;
	shl.b64 	%rd47, %rd46, 3;
	add.s64 	%rd5, %rd2, %rd47;
	or.pred  	%p24, %p22, %p23;
	@%p24 bra 	$L__BB0_35;
	ld.global.f64 	%fd84, [%rd5+56];
	ld.global.f64 	%fd85, [%rd1+128];
	fma.rn.f64 	%fd103, %fd84, %fd85, %fd103;
$L__BB0_35:
	setp.gt.u32 	%p25, %r1, 5;
	setp.gt.u32 	%p26, %r2, 6;
	cvt.u64.u32 	%rd48, %r2;
	add.s64 	%rd49, %rd48, %rd3;
	shl.b64 	%rd50, %rd49, 3;
	add.s64 	%rd6, %rd2, %rd50;
	or.pred  	%p27, %p25, %p26;
	@%p27 bra 	$L__BB0_37;
	ld.global.f64 	%fd86, [%rd6+56];
	ld.global.f64 	%fd87, [%rd1+136];
	fma.rn.f64 	%fd103, %fd86, %fd87, %fd103;
$L__BB0_37:
	setp.gt.u32 	%p29, %r7, 6;
	cvt.u64.u32 	%rd51, %r7;
	add.s64 	%rd52, %rd51, %rd3;
	shl.b64 	%rd53, %rd52, 3;
	add.s64 	%rd7, %rd2, %rd53;
	or.pred  	%p30, %p25, %p29;
	@%p30 bra 	$L__BB0_39;
	ld.global.f64 	%fd88, [%rd7+56];
	ld.global.f64 	%fd89, [%rd1+144];
	fma.rn.f64 	%fd103, %fd88, %fd89, %fd103;
$L__BB0_39:
	setp.gt.u32 	%p32, %r8, 6;
	cvt.u64.u32 	%rd54, %r8;
	add.s64 	%rd55, %rd54, %rd3;
	shl.b64 	%rd56, %rd55, 3;
	add.s64 	%rd8, %rd2, %rd56;
	or.pred  	%p33, %p25, %p32;
	@%p33 bra 	$L__BB0_41;
	ld.global.f64 	%fd90, [%rd8+56];
	ld.global.f64 	%fd91, [%rd1+152];
	fma.rn.f64 	%fd103, %fd90, %fd91, %fd103;
$L__BB0_41:
	setp.gt.u32 	%p34, %r3, 6;
	setp.gt.u32 	%p35, %r1, 4;
	or.pred  	%p36, %p35, %p34;
	@%p36 bra 	$L__BB0_43;
	ld.global.f64 	%fd92, [%rd4+112];
	ld.global.f64 	%fd93, [%rd1+160];
	fma.rn.f64 	%fd103, %fd92, %fd93, %fd103;
$L__BB0_43:
	setp.gt.u32 	%p37, %r1, 4;
	setp.gt.u32 	%p38, %r6, 6;
	or.pred  	%p39, %p37, %p38;
	@%p39 bra 	$L__BB0_45;
	ld.global.f64 	%fd94, [%rd5+112];
	ld.global.f64 	%fd95, [%rd1+168];
	fma.rn.f64 	%fd103, %fd94, %fd95, %fd103;
$L__BB0_45:
	setp.gt.u32 	%p40, %r1, 4;
	setp.gt.u32 	%p41, %r2, 6;
	or.pred  	%p42, %p40, %p41;
	@%p42 bra 	$L__BB0_47;
	ld.global.f64 	%fd96, [%rd6+112];
	ld.global.f64 	%fd97, [%rd1+176];
	fma.rn.f64 	%fd103, %fd96, %fd97, %fd103;
$L__BB0_47:
	setp.gt.u32 	%p43, %r1, 4;
	setp.gt.u32 	%p44, %r7, 6;
	or.pred  	%p45, %p43, %p44;
	@%p45 bra 	$L__BB0_49;
	ld.global.f64 	%fd98, [%rd7+112];
	ld.global.f64 	%fd99, [%rd1+184];
	fma.rn.f64 	%fd103, %fd98, %fd99, %fd103;
$L__BB0_49:
	setp.gt.u32 	%p46, %r1, 4;
	setp.gt.u32 	%p47, %r8, 6;
	or.pred  	%p48, %p46, %p47;
	@%p48 bra 	$L__BB0_51;
	ld.global.f64 	%fd100, [%rd8+112];
	ld.global.f64 	%fd101, [%rd1+192];
	fma.rn.f64 	%fd103, %fd100, %fd101, %fd103;
$L__BB0_51:
	add.s32 	%r43, %r11, %r2;
	cvta.to.global.u64 	%rd57, %rd9;
	mul.wide.s32 	%rd58, %r43, 8;
	add.s64 	%rd59, %rd57, %rd58;
	st.global.f64 	[%rd59], %fd103;
$L__BB0_52:
	ret;

}


// ===== COMPILED SASS (sm_100) =====

	.target	sm_100

	.elftype	@"ET_EXEC"


//--------------------- .note.nv.tkinfo           --------------------------
	.section	.note.nv.tkinfo,"",@"SHT_NOTE"
	.sectionflags	@"SHF_NOTE_NV_TKINFO"
	.tkinfo
        /*0018*/ 	.word	0x00000002
        /*0030*/ 	.string	""
        /*0030*/ 	.string	"ptxas"
        /*0030*/ 	.string	"Cuda compilation tools, release 13.0, V13.0.88"
        /*0030*/ 	.string	"Build cuda_13.0.r13.0/compiler.36424714_0"
        /*0030*/ 	.string	"-arch sm_100 -m 64 "



//--------------------- .note.nv.cuinfo           --------------------------
	.section	.note.nv.cuinfo,"",@"SHT_NOTE"
	.sectionflags	@"SHF_NOTE_NV_CUINFO"
        /*0018*/ 	.short	0x0002
        /*001a*/ 	.short	0x0064
        /*001c*/ 	.short	0x0082
	.zero		2


//--------------------- .nv.info                  --------------------------
	.section	.nv.info,"",@"SHT_CUDA_INFO"
	.align	4


	//----- nvinfo : EIATTR_REGCOUNT
	.align		4
        /*0000*/ 	.byte	0x04, 0x2f
        /*0002*/ 	.short	(.L_1 - .L_0)
	.align		4
.L_0:
        /*0004*/ 	.word	index@(_Z21convolution_2D_kernelPdS_S_)
        /*0008*/ 	.word	0x00000020


	//----- nvinfo : EIATTR_FRAME_SIZE
	.align		4
.L_1:
        /*000c*/ 	.byte	0x04, 0x11
        /*000e*/ 	.short	(.L_3 - .L_2)
	.align		4
.L_2:
        /*0010*/ 	.word	index@(_Z21convolution_2D_kernelPdS_S_)
        /*0014*/ 	.word	0x00000000


	//----- nvinfo : EIATTR_MIN_STACK_SIZE
	.align		4
.L_3:
        /*0018*/ 	.byte	0x04, 0x12
        /*001a*/ 	.short	(.L_5 - .L_4)
	.align		4
.L_4:
        /*001c*/ 	.word	index@(_Z21convolution_2D_kernelPdS_S_)
        /*0020*/ 	.word	0x00000000
.L_5:


//--------------------- .nv.compat                --------------------------
	.section	.nv.compat,"",@"SHT_CUDA_COMPAT_INFO"
	.align	4
        /*0000*/ 	.byte	0x02, 0x09, 0x00, 0x00, 0x02, 0x02, 0x01, 0x00, 0x02, 0x05, 0x05, 0x00, 0x03, 0x07, 0x01, 0x01
        /*0010*/ 	.byte	0x02, 0x03, 0x00, 0x00, 0x02, 0x06, 0x01, 0x00, 0x04, 0x0b, 0x08, 0x00, 0x01, 0x00, 0x00, 0x00
        /*0020*/ 	.byte	0x00, 0x00, 0x00, 0x00


//--------------------- .nv.info._Z21convolution_2D_kernelPdS_S_ --------------------------
	.section	.nv.info._Z21convolution_2D_kernelPdS_S_,"",@"SHT_CUDA_INFO"
	.sectionflags	@""
	.align	4


	//----- nvinfo : EIATTR_CUDA_API_VERSION
	.align		4
        /*0000*/ 	.byte	0x04, 0x37
        /*0002*/ 	.short	(.L_7 - .L_6)
.L_6:
        /*0004*/ 	.word	0x00000082


	//----- nvinfo : EIATTR_KPARAM_INFO
	.align		4
.L_7:
        /*0008*/ 	.byte	0x04, 0x17
        /*000a*/ 	.short	(.L_9 - .L_8)
.L_8:
        /*000c*/ 	.word	0x00000000
        /*0010*/ 	.short	0x0002
        /*0012*/ 	.short	0x0010
        /*0014*/ 	.byte	0x00, 0xf5, 0x21, 0x00


	//----- nvinfo : EIATTR_KPARAM_INFO
	.align		4
.L_9:
        /*0018*/ 	.byte	0x04, 0x17
        /*001a*/ 	.short	(.L_11 - .L_10)
.L_10:
        /*001c*/ 	.word	0x00000000
        /*0020*/ 	.short	0x0001
        /*0022*/ 	.short	0x0008
        /*0024*/ 	.byte	0x00, 0xf5, 0x21, 0x00


	//----- nvinfo : EIATTR_KPARAM_INFO
	.align		4
.L_11:
        /*0028*/ 	.byte	0x04, 0x17
        /*002a*/ 	.short	(.L_13 - .L_12)
.L_12:
        /*002c*/ 	.word	0x00000000
        /*0030*/ 	.short	0x0000
        /*0032*/ 	.short	0x0000
        /*0034*/ 	.byte	0x00, 0xf5, 0x21, 0x00


	//----- nvinfo : EIATTR_SPARSE_MMA_MASK
	.align		4
.L_13:
        /*0038*/ 	.byte	0x03, 0x50
        /*003a*/ 	.short	0x0000


	//----- nvinfo : EIATTR_MAXREG_COUNT
	.align		4
        /*003c*/ 	.byte	0x03, 0x1b
        /*003e*/ 	.short	0x00ff


	//----- nvinfo : EIATTR_MERCURY_ISA_VERSION
	.align		4
        /*0040*/ 	.byte	0x03, 0x5f
        /*0042*/ 	.short	0x0101


	//----- nvinfo : EIATTR_VRC_CTA_INIT_COUNT
	.align		4
        /*0044*/ 	.byte	0x02, 0x4a
	.zero		1
	.zero		1


	//----- nvinfo : EIATTR_EXIT_INSTR_OFFSETS
	.align		4
        /*0048*/ 	.byte	0x04, 0x1c
        /*004a*/ 	.short	(.L_15 - .L_14)


	//   ....[0]....
.L_14:
        /*004c*/ 	.word	0x000000b0


	//   ....[1]....
        /*0050*/ 	.word	0x00000e50


	//----- nvinfo : EIATTR_CBANK_PARAM_SIZE
	.align		4
.L_15:
        /*0054*/ 	.byte	0x03, 0x19
        /*0056*/ 	.short	0x0018


	//----- nvinfo : EIATTR_PARAM_CBANK
	.align		4
        /*0058*/ 	.byte	0x04, 0x0a
        /*005a*/ 	.short	(.L_17 - .L_16)
	.align		4
.L_16:
        /*005c*/ 	.word	index@(.nv.constant0._Z21convolution_2D_kernelPdS_S_)
        /*0060*/ 	.short	0x0380
        /*0062*/ 	.short	0x0018


	//----- nvinfo : EIATTR_SW_WAR
	.align		4
.L_17:
        /*0064*/ 	.byte	0x04, 0x36
        /*0066*/ 	.short	(.L_19 - .L_18)
.L_18:
        /*0068*/ 	.word	0x00000008
.L_19:


//--------------------- .nv.callgraph             --------------------------
	.section	.nv.callgraph,"",@"SHT_CUDA_CALLGRAPH"
	.align	4
	.sectionentsize	8
	.align		4
        /*0000*/ 	.word	0x00000000
	.align		4
        /*0004*/ 	.word	0xffffffff
	.align		4
        /*0008*/ 	.word	0x00000000
	.align		4
        /*000c*/ 	.word	0xfffffffe
	.align		4
        /*0010*/ 	.word	0x00000000
	.align		4
        /*0014*/ 	.word	0xfffffffd
	.align		4
        /*0018*/ 	.word	0x00000000
	.align		4
        /*001c*/ 	.word	0xfffffffc


//--------------------- .text._Z21convolution_2D_kernelPdS_S_ --------------------------
	.section	.text._Z21convolution_2D_kernelPdS_S_,"ax",@progbits
	.align	128
        .global         _Z21convolution_2D_kernelPdS_S_
        .type           _Z21convolution_2D_kernelPdS_S_,@function
        .size           _Z21convolution_2D_kernelPdS_S_,(.L_x_1 - _Z21convolution_2D_kernelPdS_S_)
        .other          _Z21convolution_2D_kernelPdS_S_,@"STO_CUDA_ENTRY STV_DEFAULT"
_Z21convolution_2D_kernelPdS_S_:
.text._Z21convolution_2D_kernelPdS_S_:
[----:B------:R-:W-:Y:S01]  /*0000*/  LDC R1, c[0x0][0x37c] ;  /* 0x0000df00ff017b82 */ /* 0x000fe20000000800 */
[----:B------:R-:W0:Y:S07]  /*0010*/  S2R R3, SR_TID.X ;  /* 0x0000000000037919 */ /* 0x000e2e0000002100 */
[----:B------:R-:W1:Y:S01]  /*0020*/  LDC R5, c[0x0][0x364] ;  /* 0x0000d900ff057b82 */ /* 0x000e620000000800 */
[----:B------:R-:W1:Y:S07]  /*0030*/  S2R R0, SR_TID.Y ;  /* 0x0000000000007919 */ /* 0x000e6e0000002200 */
[----:B------:R-:W0:Y:S08]  /*0040*/  S2UR UR5, SR_CTAID.X ;  /* 0x00000000000579c3 */ /* 0x000e300000002500 */
[----:B------:R-:W0:Y:S08]  /*0050*/  LDC R24, c[0x0][0x360] ;  /* 0x0000d800ff187b82 */ /* 0x000e300000000800 */
[----:B------:R-:W1:Y:S01]  /*0060*/  S2UR UR4, SR_CTAID.Y ;  /* 0x00000000000479c3 */ /* 0x000e620000002600 */
[----:B0-----:R-:W-:-:S05]  /*0070*/  IMAD R24, R24, UR5, R3 ;  /* 0x0000000518187c24 */ /* 0x001fca000f8e0203 */
[----:B------:R-:W-:Y:S01]  /*0080*/  ISETP.GT.AND P0, PT, R24, 0x6, PT ;  /* 0x000000061800780c */ /* 0x000fe20003f04270 */
[----:B-1----:R-:W-:-:S05]  /*0090*/  IMAD R5, R5, UR4, R0 ;  /* 0x0000000405057c24 */ /* 0x002fca000f8e0200 */
[----:B------:R-:W-:-:S13]  /*00a0*/  ISETP.GT.U32.OR P0, PT, R5, 0x6, P0 ;  /* 0x000000060500780c */ /* 0x000fda0000704470 */
[----:B------:R-:W-:Y:S05]  /*00b0*/  @P0 EXIT ;  /* 0x000000000000094d */ /* 0x000fea0003800000 */
[C---:B------:R-:W-:Y:S01]  /*00c0*/  VIADD R3, R24.reuse, 0xfffffffe ;  /* 0xfffffffe18037836 */ /* 0x040fe20000000000 */
[----:B------:R-:W0:Y:S01]  /*00d0*/  LDCU.64 UR4, c[0x0][0x358] ;  /* 0x00006b00ff0477ac */ /* 0x000e220008000a00 */
[----:B------:R-:W-:Y:S02]  /*00e0*/  VIADD R13, R5, 0xfffffffe ;  /* 0xfffffffe050d7836 */ /* 0x000fe40000000000 */
[C---:B------:R-:W-:Y:S01]  /*00f0*/  VIADD R4, R24.reuse, 0xffffffff ;  /* 0xffffffff18047836 */ /* 0x040fe20000000000 */
[----:B------:R-:W1:Y:S02]  /*0100*/  LDCU.64 UR6, c[0x0][0x380] ;  /* 0x00007000ff0677ac */ /* 0x000e640008000a00 */
[-C--:B------:R-:W-:Y:S02]  /*0110*/  VIMNMX.U32 R0, PT, PT, R3, R13.reuse, !PT ;  /* 0x0000000d03007248 */ /* 0x080fe40007fe0000 */
[----:B------:R-:W-:Y:S02]  /*0120*/  VIMNMX.U32 R2, PT, PT, R24, R13, !PT ;  /* 0x0000000d18027248 */ /* 0x000fe40007fe0000 */
[----:B------:R-:W-:-:S02]  /*0130*/  ISETP.GT.U32.AND P0, PT, R0, 0x6, PT ;  /* 0x000000060000780c */ /* 0x000fc40003f04070 */
[----:B------:R-:W-:Y:S02]  /*0140*/  VIMNMX.U32 R0, PT, PT, R13, R4, !PT ;  /* 0x000000040d007248 */ /* 0x000fe40007fe0000 */
[----:B------:R-:W-:Y:S02]  /*0150*/  ISETP.GT.U32.AND P5, PT, R2, 0x6, PT ;  /* 0x000000060200780c */ /* 0x000fe40003fa4070 */
[----:B------:R-:W-:Y:S01]  /*0160*/  ISETP.GT.U32.AND P3, PT, R0, 0x6, PT ;  /* 0x000000060000780c */ /* 0x000fe20003f64070 */
[----:B------:R-:W-:-:S04]  /*0170*/  IMAD.MOV.U32 R0, RZ, RZ, 0x7 ;  /* 0x00000007ff007424 */ /* 0x000fc800078e00ff */
[----:B------:R-:W-:Y:S02]  /*0180*/  IMAD R25, R5, R0, -0xe ;  /* 0xfffffff205197424 */ /* 0x000fe400078e0200 */
[----:B------:R-:W2:Y:S02]  /*0190*/  @!P0 LDC.64 R20, c[0x0][0x380] ;  /* 0x0000e000ff148b82 */ /* 0x000ea40000000a00 */
[----:B------:R-:W-:-:S06]  /*01a0*/  @!P0 IMAD.IADD R7, R3, 0x1, R25 ;  /* 0x0000000103078824 */ /* 0x000fcc00078e0219 */
[----:B------:R-:W3:Y:S08]  /*01b0*/  @!P0 LDC.64 R10, c[0x0][0x388] ;  /* 0x0000e200ff0a8b82 */ /* 0x000ef00000000a00 */
[----:B------:R-:W4:Y:S08]  /*01c0*/  @!P3 LDC.64 R16, c[0x0][0x380] ;  /* 0x0000e000ff10bb82 */ /* 0x000f300000000a00 */
[----:B------:R-:W5:Y:S01]  /*01d0*/  @!P3 LDC.64 R8, c[0x0][0x388] ;  /* 0x0000e200ff08bb82 */ /* 0x000f620000000a00 */
[----:B--2---:R-:W-:-:S04]  /*01e0*/  @!P0 IMAD.WIDE.U32 R20, R7, 0x8, R20 ;  /* 0x0000000807148825 */ /* 0x004fc800078e0014 */
[----:B------:R-:W-:Y:S02]  /*01f0*/  @!P3 IMAD.IADD R19, R25, 0x1, R4 ;  /* 0x000000011913b824 */ /* 0x000fe400078e0204 */
[----:B0-----:R-:W2:Y:S01]  /*0200*/  @!P0 LDG.E.64 R20, desc[UR4][R20.64] ;  /* 0x0000000414148981 */ /* 0x001ea2000c1e1b00 */
[----:B------:R-:W0:Y:S03]  /*0210*/  @!P5 LDC.64 R6, c[0x0][0x380] ;  /* 0x0000e000ff06db82 */ /* 0x000e260000000a00 */
[----:B---3--:R-:W2:Y:S05]  /*0220*/  @!P0 LDG.E.64 R10, desc[UR4][R10.64] ;  /* 0x000000040a0a8981 */ /* 0x008eaa000c1e1b00 */
[----:B------:R-:W3:Y:S01]  /*0230*/  @!P5 LDC.64 R14, c[0x0][0x388] ;  /* 0x0000e200ff0edb82 */ /* 0x000ee20000000a00 */
[----:B----4-:R-:W-:-:S06]  /*0240*/  @!P3 IMAD.WIDE.U32 R18, R19, 0x8, R16 ;  /* 0x000000081312b825 */ /* 0x010fcc00078e0010 */
[----:B------:R-:W4:Y:S04]  /*0250*/  @!P3 LDG.E.64 R18, desc[UR4][R18.64] ;  /* 0x000000041212b981 */ /* 0x000f28000c1e1b00 */
[----:B-----5:R-:W4:Y:S01]  /*0260*/  @!P3 LDG.E.64 R8, desc[UR4][R8.64+0x8] ;  /* 0x000008040808b981 */ /* 0x020f22000c1e1b00 */
[----:B------:R-:W-:-:S04]  /*0270*/  @!P5 IMAD.IADD R17, R24, 0x1, R25 ;  /* 0x000000011811d824 */ /* 0x000fc800078e0219 */
[----:B0-----:R-:W-:-:S06]  /*0280*/  @!P5 IMAD.WIDE.U32 R16, R17, 0x8, R6 ;  /* 0x000000081110d825 */ /* 0x001fcc00078e0006 */
[----:B------:R-:W5:Y:S04]  /*0290*/  @!P5 LDG.E.64 R16, desc[UR4][R16.64] ;  /* 0x000000041010d981 */ /* 0x000f68000c1e1b00 */
[----:B---3--:R-:W5:Y:S01]  /*02a0*/  @!P5 LDG.E.64 R14, desc[UR4][R14.64+0x10] ;  /* 0x000010040e0ed981 */ /* 0x008f62000c1e1b00 */
[----:B------:R-:W-:-:S05]  /*02b0*/  VIADD R2, R24, 0x1 ;  /* 0x0000000118027836 */ /* 0x000fca0000000000 */
[----:B------:R-:W-:-:S04]  /*02c0*/  VIMNMX.U32 R0, PT, PT, R13, R2, !PT ;  /* 0x000000020d007248 */ /* 0x000fc80007fe0000 */
[----:B------:R-:W-:Y:S01]  /*02d0*/  ISETP.GT.U32.AND P1, PT, R0, 0x6, PT ;  /* 0x000000060000780c */ /* 0x000fe20003f24070 */
[----:B------:R-:W-:-:S05]  /*02e0*/  VIADD R0, R24, 0x2 ;  /* 0x0000000218007836 */ /* 0x000fca0000000000 */
[----:B------:R-:W-:Y:S01]  /*02f0*/  VIMNMX.U32 R22, PT, PT, R13, R0, !PT ;  /* 0x000000000d167248 */ /* 0x000fe20007fe0000 */
[----:B------:R-:W-:-:S03]  /*0300*/  VIADD R23, R5, 0xffffffff ;  /* 0xffffffff05177836 */ /* 0x000fc60000000000 */
[----:B------:R-:W-:-:S03]  /*0310*/  ISETP.GT.U32.AND P2, PT, R22, 0x6, PT ;  /* 0x000000061600780c */ /* 0x000fc60003f44070 */
[----:B------:R-:W0:Y:S01]  /*0320*/  @!P1 LDC.64 R12, c[0x0][0x380] ;  /* 0x0000e000ff0c9b82 */ /* 0x000e220000000a00 */
[----:B------:R-:W-:Y:S01]  /*0330*/  CS2R R6, SRZ ;  /* 0x0000000000067805 */ /* 0x000fe2000001ff00 */
[----:B------:R-:W-:Y:S01]  /*0340*/  VIADD R27, R25, 0x7 ;  /* 0x00000007191b7836 */ /* 0x000fe20000000000 */
[----:B--2---:R-:W-:Y:S01]  /*0350*/  @!P0 DFMA R6, R20, R10, RZ ;  /* 0x0000000a1406822b */ /* 0x004fe200000000ff */
[----:B------:R-:W-:-:S04]  /*0360*/  VIMNMX.U32 R20, PT, PT, R3, R23, !PT ;  /* 0x0000001703147248 */ /* 0x000fc80007fe0000 */
[----:B------:R-:W2:Y:S01]  /*0370*/  @!P1 LDC.64 R10, c[0x0][0x388] ;  /* 0x0000e200ff0a9b82 */ /* 0x000ea20000000a00 */
[----:B------:R-:W-:-:S07]  /*0380*/  ISETP.GT.U32.AND P4, PT, R20, 0x6, PT ;  /* 0x000000061400780c */ /* 0x000fce0003f84070 */
[----:B------:R-:W3:Y:S01]  /*0390*/  @!P2 LDC.64 R20, c[0x0][0x380] ;  /* 0x0000e000ff14ab82 */ /* 0x000ee20000000a00 */
[----:B----4-:R-:W-:-:S07]  /*03a0*/  @!P3 DFMA R6, R18, R8, R6 ;  /* 0x000000081206b22b */ /* 0x010fce0000000006 */
[----:B------:R-:W4:Y:S01]  /*03b0*/  @!P2 LDC.64 R8, c[0x0][0x388] ;  /* 0x0000e200ff08ab82 */ /* 0x000f220000000a00 */
[----:B------:R-:W-:-:S04]  /*03c0*/  @!P1 IMAD.IADD R19, R25, 0x1, R2 ;  /* 0x0000000119139824 */ /* 0x000fc800078e0202 */
[----:B0-----:R-:W-:-:S03]  /*03d0*/  @!P1 IMAD.WIDE.U32 R12, R19, 0x8, R12 ;  /* 0x00000008130c9825 */ /* 0x001fc600078e000c */
[----:B------:R-:W0:Y:S01]  /*03e0*/  @!P4 LDC.64 R18, c[0x0][0x380] ;  /* 0x0000e000ff12cb82 */ /* 0x000e220000000a00 */
[----:B--2---:R-:W2:Y:S01]  /*03f0*/  @!P1 LDG.E.64 R10, desc[UR4][R10.64+0x18] ;  /* 0x000018040a0a9981 */ /* 0x004ea2000c1e1b00 */
[----:B-----5:R-:W-:-:S03]  /*0400*/  @!P5 DFMA R6, R16, R14, R6 ;  /* 0x0000000e1006d22b */ /* 0x020fc60000000006 */
[----:B------:R-:W2:Y:S01]  /*0410*/  @!P1 LDG.E.64 R12, desc[UR4][R12.64] ;  /* 0x000000040c0c9981 */ /* 0x000ea2000c1e1b00 */
[----:B------:R-:W-:Y:S02]  /*0420*/  @!P2 IMAD.IADD R17, R25, 0x1, R0 ;  /* 0x000000011911a824 */ /* 0x000fe400078e0200 */
[----:B------:R-:W5:Y:S02]  /*0430*/  @!P4 LDC.64 R14, c[0x0][0x388] ;  /* 0x0000e200ff0ecb82 */ /* 0x000f640000000a00 */
[----:B---3--:R-:W-:Y:S01]  /*0440*/  @!P2 IMAD.WIDE.U32 R20, R17, 0x8, R20 ;  /* 0x000000081114a825 */ /* 0x008fe200078e0014 */
[----:B----4-:R-:W3:Y:S05]  /*0450*/  @!P2 LDG.E.64 R8, desc[UR4][R8.64+0x20] ;  /* 0x000020040808a981 */ /* 0x010eea000c1e1b00 */
[----:B------:R-:W3:Y:S01]  /*0460*/  @!P2 LDG.E.64 R20, desc[UR4][R20.64] ;  /* 0x000000041414a981 */ /* 0x000ee2000c1e1b00 */
[----:B------:R-:W-:-:S04]  /*0470*/  @!P4 IMAD.IADD R17, R3, 0x1, R27 ;  /* 0x000000010311c824 */ /* 0x000fc800078e021b */
[----:B0-----:R-:W-:-:S06]  /*0480*/  @!P4 IMAD.WIDE.U32 R18, R17, 0x8, R18 ;  /* 0x000000081112c825 */ /* 0x001fcc00078e0012 */
[----:B------:R-:W4:Y:S04]  /*0490*/  @!P4 LDG.E.64 R18, desc[UR4][R18.64] ;  /* 0x000000041212c981 */ /* 0x000f28000c1e1b00 */
[----:B-----5:R-:W4:Y:S01]  /*04a0*/  @!P4 LDG.E.64 R14, desc[UR4][R14.64+0x28] ;  /* 0x000028040e0ec981 */ /* 0x020f22000c1e1b00 */
[----:B------:R-:W-:-:S04]  /*04b0*/  VIMNMX.U32 R16, PT, PT, R4, R23, !PT ;  /* 0x0000001704107248 */ /* 0x000fc80007fe0000 */
[----:B------:R-:W-:Y:S02]  /*04c0*/  ISETP.GT.U32.AND P3, PT, R16, 0x6, PT ;  /* 0x000000061000780c */ /* 0x000fe40003f64070 */
[----:B------:R-:W-:-:S04]  /*04d0*/  VIMNMX.U32 R16, PT, PT, R24, R23, !PT ;  /* 0x0000001718107248 */ /* 0x000fc80007fe0000 */
[----:B------:R-:W-:-:S07]  /*04e0*/  ISETP.GT.U32.AND P0, PT, R16, 0x6, PT ;  /* 0x000000061000780c */ /* 0x000fce0003f04070 */
[----:B------:R-:W0:Y:S01]  /*04f0*/  @!P3 LDC.64 R16, c[0x0][0x380] ;  /* 0x0000e000ff10bb82 */ /* 0x000e220000000a00 */
[-C--:B------:R-:W-:Y:S02]  /*0500*/  VIMNMX.U32 R22, PT, PT, R2, R23.reuse, !PT ;  /* 0x0000001702167248 */ /* 0x080fe40007fe0000 */
[----:B------:R-:W-:Y:S01]  /*0510*/  VIMNMX.U32 R23, PT, PT, R0, R23, !PT ;  /* 0x0000001700177248 */ /* 0x000fe20007fe0000 */
[----:B------:R-:W-:-:S04]  /*0520*/  @!P3 IMAD.IADD R29, R4, 0x1, R27 ;  /* 0x00000001041db824 */ /* 0x000fc800078e021b */
[----:B0-----:R-:W-:-:S06]  /*0530*/  @!P3 IMAD.WIDE.U32 R16, R29, 0x8, R16 ;  /* 0x000000081d10b825 */ /* 0x001fcc00078e0010 */
[----:B------:R-:W5:Y:S01]  /*0540*/  @!P3 LDG.E.64 R16, desc[UR4][R16.64] ;  /* 0x000000041010b981 */ /* 0x000f62000c1e1b00 */
[----:B--2---:R-:W-:Y:S01]  /*0550*/  @!P1 DFMA R6, R12, R10, R6 ;  /* 0x0000000a0c06922b */ /* 0x004fe20000000006 */
[----:B------:R-:W0:Y:S01]  /*0560*/  @!P3 LDC.64 R12, c[0x0][0x388] ;  /* 0x0000e200ff0cbb82 */ /* 0x000e220000000a00 */
[----:B------:R-:W-:-:S07]  /*0570*/  ISETP.GT.U32.AND P1, PT, R22, 0x6, PT ;  /* 0x000000061600780c */ /* 0x000fce0003f24070 */
[----:B------:R-:W2:Y:S01]  /*0580*/  @!P0 LDC.64 R10, c[0x0][0x380] ;  /* 0x0000e000ff0a8b82 */ /* 0x000ea20000000a00 */
[----:B---3--:R-:W-:-:S07]  /*0590*/  @!P2 DFMA R6, R20, R8, R6 ;  /* 0x000000081406a22b */ /* 0x008fce0000000006 */
[----:B------:R-:W3:Y:S01]  /*05a0*/  @!P0 LDC.64 R8, c[0x0][0x388] ;  /* 0x0000e200ff088b82 */ /* 0x000ee20000000a00 */
[----:B------:R-:W-:-:S07]  /*05b0*/  ISETP.GT.U32.AND P2, PT, R23, 0x6, PT ;  /* 0x000000061700780c */ /* 0x000fce0003f44070 */
[----:B------:R-:W1:Y:S01]  /*05c0*/  @!P1 LDC.64 R20, c[0x0][0x380] ;  /* 0x0000e000ff149b82 */ /* 0x000e620000000a00 */
[----:B0-----:R-:W5:Y:S01]  /*05d0*/  @!P3 LDG.E.64 R12, desc[UR4][R12.64+0x30] ;  /* 0x000030040c0cb981 */ /* 0x001f62000c1e1b00 */
[----:B----4-:R-:W-:Y:S01]  /*05e0*/  @!P4 DFMA R6, R18, R14, R6 ;  /* 0x0000000e1206c22b */ /* 0x010fe20000000006 */
[----:B------:R-:W-:-:S05]  /*05f0*/  @!P0 IMAD.IADD R15, R24, 0x1, R27 ;  /* 0x00000001180f8824 */ /* 0x000fca00078e021b */
[----:B------:R-:W0:Y:S01]  /*0600*/  @!P1 LDC.64 R22, c[0x0][0x388] ;  /* 0x0000e200ff169b82 */ /* 0x000e220000000a00 */
[----:B--2---:R-:W-:-:S07]  /*0610*/  @!P0 IMAD.WIDE.U32 R10, R15, 0x8, R10 ;  /* 0x000000080f0a8825 */ /* 0x004fce00078e000a */
[----:B------:R-:W2:Y:S01]  /*0620*/  @!P2 LDC.64 R18, c[0x0][0x380] ;  /* 0x0000e000ff12ab82 */ /* 0x000ea20000000a00 */
[----:B---3--:R-:W3:Y:S01]  /*0630*/  @!P0 LDG.E.64 R8, desc[UR4][R8.64+0x38] ;  /* 0x0000380408088981 */ /* 0x008ee2000c1e1b00 */
[----:B------:R-:W-:-:S03]  /*0640*/  @!P1 IMAD.IADD R29, R2, 0x1, R27 ;  /* 0x00000001021d9824 */ /* 0x000fc600078e021b */
[----:B------:R-:W3:Y:S03]  /*0650*/  @!P0 LDG.E.64 R10, desc[UR4][R10.64] ;  /* 0x000000040a0a8981 */ /* 0x000ee6000c1e1b00 */
[----:B------:R-:W4:Y:S01]  /*0660*/  @!P2 LDC.64 R14, c[0x0][0x388] ;  /* 0x0000e200ff0eab82 */ /* 0x000f220000000a00 */
[----:B-1----:R-:W-:-:S04]  /*0670*/  @!P1 IMAD.WIDE.U32 R20, R29, 0x8, R20 ;  /* 0x000000081d149825 */ /* 0x002fc800078e0014 */
[----:B------:R-:W-:Y:S02]  /*0680*/  @!P2 IMAD.IADD R27, R0, 0x1, R27 ;  /* 0x00000001001ba824 */ /* 0x000fe400078e021b */
[----:B------:R-:W3:Y:S04]  /*0690*/  @!P1 LDG.E.64 R20, desc[UR4][R20.64] ;  /* 0x0000000414149981 */ /* 0x000ee8000c1e1b00 */
[----:B0-----:R-:W3:Y:S01]  /*06a0*/  @!P1 LDG.E.64 R22, desc[UR4][R22.64+0x40] ;  /* 0x0000400416169981 */ /* 0x001ee2000c1e1b00 */
[----:B--2---:R-:W-:-:S06]  /*06b0*/  @!P2 IMAD.WIDE.U32 R18, R27, 0x8, R18 ;  /* 0x000000081b12a825 */ /* 0x004fcc00078e0012 */
[----:B------:R-:W2:Y:S04]  /*06c0*/  @!P2 LDG.E.64 R18, desc[UR4][R18.64] ;  /* 0x000000041212a981 */ /* 0x000ea8000c1e1b00 */
[----:B----4-:R-:W2:Y:S01]  /*06d0*/  @!P2 LDG.E.64 R14, desc[UR4][R14.64+0x48] ;  /* 0x000048040e0ea981 */ /* 0x010ea2000c1e1b00 */
[----:B------:R-:W-:Y:S02]  /*06e0*/  ISETP.GT.U32.AND P4, PT, R3, 0x6, PT ;  /* 0x000000060300780c */ /* 0x000fe40003f84070 */
[----:B------:R-:W-:Y:S01]  /*06f0*/  ISETP.GT.U32.AND P5, PT, R4, 0x6, PT ;  /* 0x000000060400780c */ /* 0x000fe20003fa4070 */
[----:B------:R-:W-:-:S10]  /*0700*/  VIADD R25, R25, 0xe ;  /* 0x0000000e19197836 */ /* 0x000fd40000000000 */
[----:B------:R-:W-:Y:S01]  /*0710*/  @!P4 IMAD.IADD R27, R3, 0x1, R25 ;  /* 0x00000001031bc824 */ /* 0x000fe200078e0219 */
[----:B-----5:R-:W-:Y:S01]  /*0720*/  @!P3 DFMA R6, R16, R12, R6 ;  /* 0x0000000c1006b22b */ /* 0x020fe20000000006 */
[----:B------:R-:W0:Y:S08]  /*0730*/  @!P4 LDC.64 R16, c[0x0][0x380] ;  /* 0x0000e000ff10cb82 */ /* 0x000e300000000a00 */
[----:B------:R-:W1:Y:S01]  /*0740*/  @!P4 LDC.64 R12, c[0x0][0x388] ;  /* 0x0000e200ff0ccb82 */ /* 0x000e620000000a00 */
[----:B---3--:R-:W-:Y:S01]  /*0750*/  @!P0 DFMA R6, R10, R8, R6 ;  /* 0x000000080a06822b */ /* 0x008fe20000000006 */
[----:B------:R-:W-:-:S06]  /*0760*/  ISETP.GT.U32.AND P0, PT, R24, 0x6, PT ;  /* 0x000000061800780c */ /* 0x000fcc0003f04070 */
[----:B------:R-:W3:Y:S08]  /*0770*/  @!P5 LDC.64 R8, c[0x0][0x380] ;  /* 0x0000e000ff08db82 */ /* 0x000ef00000000a00 */
[----:B------:R-:W4:Y:S01]  /*0780*/  @!P5 LDC.64 R10, c[0x0][0x388] ;  /* 0x0000e200ff0adb82 */ /* 0x000f220000000a00 */
[----:B------:R-:W-:Y:S01]  /*0790*/  @!P1 DFMA R6, R20, R22, R6 ;  /* 0x000000161406922b */ /* 0x000fe20000000006 */
[----:B------:R-:W-:Y:S01]  /*07a0*/  ISETP.GT.U32.AND P1, PT, R2, 0x6, PT ;  /* 0x000000060200780c */ /* 0x000fe20003f24070 */
[----:B0-----:R-:W-:Y:S01]  /*07b0*/  @!P4 IMAD.WIDE.U32 R22, R27, 0x8, R16 ;  /* 0x000000081b16c825 */ /* 0x001fe200078e0010 */
[----:B-1----:R-:W5:Y:S04]  /*07c0*/  @!P4 LDG.E.64 R12, desc[UR4][R12.64+0x50] ;  /* 0x000050040c0cc981 */ /* 0x002f68000c1e1b00 */
[----:B------:R-:W0:Y:S01]  /*07d0*/  @!P0 LDC.64 R16, c[0x0][0x380] ;  /* 0x0000e000ff108b82 */ /* 0x000e220000000a00 */
[----:B------:R-:W-:Y:S01]  /*07e0*/  @!P5 IMAD.IADD R27, R4, 0x1, R25 ;  /* 0x00000001041bd824 */ /* 0x000fe200078e0219 */
[----:B------:R-:W5:Y:S06]  /*07f0*/  @!P4 LDG.E.64 R22, desc[UR4][R22.64] ;  /* 0x000000041616c981 */ /* 0x000f6c000c1e1b00 */
[----:B------:R-:W1:Y:S01]  /*0800*/  @!P0 LDC.64 R20, c[0x0][0x388] ;  /* 0x0000e200ff148b82 */ /* 0x000e620000000a00 */
[----:B--2---:R-:W-:Y:S01]  /*0810*/  @!P2 DFMA R6, R18, R14, R6 ;  /* 0x0000000e1206a22b */ /* 0x004fe20000000006 */
[----:B---3--:R-:W-:-:S06]  /*0820*/  @!P5 IMAD.WIDE.U32 R14, R27, 0x8, R8 ;  /* 0x000000081b0ed825 */ /* 0x008fcc00078e0008 */
[----:B------:R-:W2:Y:S01]  /*0830*/  @!P1 LDC.64 R8, c[0x0][0x380] ;  /* 0x0000e000ff089b82 */ /* 0x000ea20000000a00 */
[----:B----4-:R-:W3:Y:S04]  /*0840*/  @!P5 LDG.E.64 R10, desc[UR4][R10.64+0x58] ;  /* 0x000058040a0ad981 */ /* 0x010ee8000c1e1b00 */
[----:B------:R-:W3:Y:S01]  /*0850*/  @!P5 LDG.E.64 R14, desc[UR4][R14.64] ;  /* 0x000000040e0ed981 */ /* 0x000ee2000c1e1b00 */
[----:B------:R-:W-:-:S04]  /*0860*/  IMAD.IADD R19, R24, 0x1, R25 ;  /* 0x0000000118137824 */ /* 0x000fc800078e0219 */
[----:B0-----:R-:W-:Y:S01]  /*0870*/  @!P0 IMAD.WIDE.U32 R16, R19, 0x8, R16 ;  /* 0x0000000813108825 */ /* 0x001fe200078e0010 */
[----:B-1----:R-:W4:Y:S03]  /*0880*/  @!P0 LDG.E.64 R20, desc[UR4][R20.64+0x60] ;  /* 0x0000600414148981 */ /* 0x002f26000c1e1b00 */
[----:B------:R-:W-:Y:S02]  /*0890*/  @!P1 IMAD.IADD R27, R2, 0x1, R25 ;  /* 0x00000001021b9824 */ /* 0x000fe400078e0219 */
[----:B------:R-:W4:Y:S02]  /*08a0*/  @!P0 LDG.E.64 R16, desc[UR4][R16.64] ;  /* 0x0000000410108981 */ /* 0x000f24000c1e1b00 */
[----:B--2---:R-:W-:Y:S02]  /*08b0*/  @!P1 IMAD.WIDE.U32 R26, R27, 0x8, R8 ;  /* 0x000000081b1a9825 */ /* 0x004fe400078e0008 */
[----:B------:R-:W0:Y:S04]  /*08c0*/  @!P1 LDC.64 R8, c[0x0][0x388] ;  /* 0x0000e200ff089b82 */ /* 0x000e280000000a00 */
[----:B------:R-:W2:Y:S04]  /*08d0*/  @!P1 LDG.E.64 R26, desc[UR4][R26.64] ;  /* 0x000000041a1a9981 */ /* 0x000ea8000c1e1b00 */
[----:B0-----:R-:W2:Y:S01]  /*08e0*/  @!P1 LDG.E.64 R8, desc[UR4][R8.64+0x68] ;  /* 0x0000680408089981 */ /* 0x001ea2000c1e1b00 */
[----:B------:R-:W-:-:S02]  /*08f0*/  ISETP.GT.U32.AND P2, PT, R0, 0x6, PT ;  /* 0x000000060000780c */ /* 0x000fc40003f44070 */
[-C--:B------:R-:W-:Y:S02]  /*0900*/  IADD3 R3, P3, PT, R3, R25.reuse, RZ ;  /* 0x0000001903037210 */ /* 0x080fe40007f7e0ff */
[----:B------:R-:W-:-:S03]  /*0910*/  IADD3 R4, P6, PT, R4, R25, RZ ;  /* 0x0000001904047210 */ /* 0x000fc60007fde0ff */
[----:B------:R-:W-:Y:S01]  /*0920*/  IMAD.X R18, RZ, RZ, RZ, P3 ;  /* 0x000000ffff127224 */ /* 0x000fe200018e06ff */
[----:B-----5:R-:W-:Y:S01]  /*0930*/  @!P4 DFMA R6, R22, R12, R6 ;  /* 0x0000000c1606c22b */ /* 0x020fe20000000006 */
[----:B------:R-:W-:-:S04]  /*0940*/  LEA R12, P3, R3, UR6, 0x3 ;  /* 0x00000006030c7c11 */ /* 0x000fc8000f8618ff */
[----:B------:R-:W-:Y:S02]  /*0950*/  LEA.HI.X R13, R3, UR7, R18, 0x3, P3 ;  /* 0x00000007030d7c11 */ /* 0x000fe400098f1c12 */
[----:B------:R-:W-:Y:S01]  /*0960*/  ISETP.GT.U32.OR P3, PT, R5, 0x5, P4 ;  /* 0x000000050500780c */ /* 0x000fe20002764470 */
[----:B------:R-:W-:Y:S01]  /*0970*/  IMAD.X R3, RZ, RZ, RZ, P6 ;  /* 0x000000ffff037224 */ /* 0x000fe200030e06ff */
[C---:B------:R-:W-:Y:S01]  /*0980*/  LEA R22, P6, R4.reuse, UR6, 0x3 ;  /* 0x0000000604167c11 */ /* 0x040fe2000f8c18ff */
[----:B---3--:R-:W-:Y:S01]  /*0990*/  @!P5 DFMA R6, R14, R10, R6 ;  /* 0x0000000a0e06d22b */ /* 0x008fe20000000006 */
[----:B------:R-:W0:Y:S02]  /*09a0*/  @!P2 LDC.64 R10, c[0x0][0x380] ;  /* 0x0000e000ff0aab82 */ /* 0x000e240000000a00 */
[----:B------:R-:W-:-:S07]  /*09b0*/  LEA.HI.X R23, R4, UR7, R3, 0x3, P6 ;  /* 0x0000000704177c11 */ /* 0x000fce000b0f1c03 */
[----:B------:R-:W3:Y:S01]  /*09c0*/  @!P3 LDG.E.64 R28, desc[UR4][R12.64+0x38] ;  /* 0x000038040c1cb981 */ /* 0x000ee2000c1e1b00 */
[----:B------:R-:W-:Y:S01]  /*09d0*/  ISETP.GT.U32.OR P6, PT, R5, 0x5, P5 ;  /* 0x000000050500780c */ /* 0x000fe20002fc4470 */
[----:B------:R-:W1:Y:S01]  /*09e0*/  @!P2 LDC.64 R14, c[0x0][0x388] ;  /* 0x0000e200ff0eab82 */ /* 0x000e620000000a00 */
[----:B----4-:R-:W-:-:S07]  /*09f0*/  @!P0 DFMA R6, R16, R20, R6 ;  /* 0x000000141006822b */ /* 0x010fce0000000006 */
[----:B------:R-:W4:Y:S01]  /*0a00*/  @!P3 LDC.64 R20, c[0x0][0x388] ;  /* 0x0000e200ff14bb82 */ /* 0x000f220000000a00 */
[----:B------:R-:W-:-:S07]  /*0a10*/  @!P2 IMAD.IADD R3, R0, 0x1, R25 ;  /* 0x000000010003a824 */ /* 0x000fce00078e0219 */
[----:B------:R-:W5:Y:S01]  /*0a20*/  @!P6 LDC.64 R16, c[0x0][0x388] ;  /* 0x0000e200ff10eb82 */ /* 0x000f620000000a00 */
[----:B0-----:R-:W-:-:S06]  /*0a30*/  @!P2 IMAD.WIDE.U32 R10, R3, 0x8, R10 ;  /* 0x00000008030aa825 */ /* 0x001fcc00078e000a */
[----:B------:R-:W3:Y:S04]  /*0a40*/  @!P2 LDG.E.64 R10, desc[UR4][R10.64] ;  /* 0x000000040a0aa981 */ /* 0x000ee8000c1e1b00 */
[----:B-1----:R-:W3:Y:S04]  /*0a50*/  @!P2 LDG.E.64 R14, desc[UR4][R14.64+0x70] ;  /* 0x000070040e0ea981 */ /* 0x002ee8000c1e1b00 */
[----:B----4-:R-:W4:Y:S01]  /*0a60*/  @!P3 LDG.E.64 R20, desc[UR4][R20.64+0x78] ;  /* 0x000078041414b981 */ /* 0x010f22000c1e1b00 */
[----:B--2---:R-:W-:-:S03]  /*0a70*/  @!P1 DFMA R6, R26, R8, R6 ;  /* 0x000000081a06922b */ /* 0x004fc60000000006 */
[----:B------:R-:W2:Y:S04]  /*0a80*/  @!P6 LDG.E.64 R8, desc[UR4][R22.64+0x38] ;  /* 0x000038041608e981 */ /* 0x000ea8000c1e1b00 */
[----:B-----5:R-:W2:Y:S01]  /*0a90*/  @!P6 LDG.E.64 R16, desc[UR4][R16.64+0x80] ;  /* 0x000080041010e981 */ /* 0x020ea2000c1e1b00 */
[----:B---3--:R-:W-:-:S08]  /*0aa0*/  @!P2 DFMA R6, R10, R14, R6 ;  /* 0x0000000e0a06a22b */ /* 0x008fd00000000006 */
[----:B----4-:R-:W-:Y:S01]  /*0ab0*/  @!P3 DFMA R6, R28, R20, R6 ;  /* 0x000000141c06b22b */ /* 0x010fe20000000006 */
[----:B------:R-:W-:-:S05]  /*0ac0*/  IADD3 R3, P3, PT, R24, R25, RZ ;  /* 0x0000001918037210 */ /* 0x000fca0007f7e0ff */
[----:B------:R-:W-:Y:S02]  /*0ad0*/  IMAD.X R4, RZ, RZ, RZ, P3 ;  /* 0x000000ffff047224 */ /* 0x000fe400018e06ff */
[----:B--2---:R-:W-:Y:S01]  /*0ae0*/  @!P6 DFMA R6, R8, R16, R6 ;  /* 0x000000100806e22b */ /* 0x004fe20000000006 */
[----:B------:R-:W-:Y:S02]  /*0af0*/  ISETP.GT.U32.AND P3, PT, R5, 0x5, PT ;  /* 0x000000050500780c */ /* 0x000fe40003f64070 */
[----:B------:R-:W-:-:S04]  /*0b00*/  LEA R8, P6, R3, UR6, 0x3 ;  /* 0x0000000603087c11 */ /* 0x000fc8000f8c18ff */
[----:B------:R-:W-:Y:S02]  /*0b10*/  LEA.HI.X R9, R3, UR7, R4, 0x3, P6 ;  /* 0x0000000703097c11 */ /* 0x000fe4000b0f1c04 */
[----:B------:R-:W-:-:S13]  /*0b20*/  ISETP.GT.U32.OR P6, PT, R24, 0x6, P3 ;  /* 0x000000061800780c */ /* 0x000fda0001fc4470 */
[----:B------:R-:W0:Y:S01]  /*0b30*/  @!P6 LDC.64 R16, c[0x0][0x388] ;  /* 0x0000e200ff10eb82 */ /* 0x000e220000000a00 */
[----:B------:R-:W2:Y:S04]  /*0b40*/  @!P6 LDG.E.64 R10, desc[UR4][R8.64+0x38] ;  /* 0x00003804080ae981 */ /* 0x000ea8000c1e1b00 */
[----:B0-----:R-:W2:Y:S02]  /*0b50*/  @!P6 LDG.E.64 R14, desc[UR4][R16.64+0x88] ;  /* 0x00008804100ee981 */ /* 0x001ea4000c1e1b00 */
[----:B--2---:R-:W-:Y:S01]  /*0b60*/  @!P6 DFMA R6, R10, R14, R6 ;  /* 0x0000000e0a06e22b */ /* 0x004fe20000000006 */
[----:B------:R-:W-:-:S05]  /*0b70*/  IADD3 R3, P6, PT, R2, R25, RZ ;  /* 0x0000001902037210 */ /* 0x000fca0007fde0ff */
[----:B------:R-:W-:Y:S01]  /*0b80*/  IMAD.X R4, RZ, RZ, RZ, P6 ;  /* 0x000000ffff047224 */ /* 0x000fe200030e06ff */
[----:B------:R-:W-:-:S04]  /*0b90*/  LEA R10, P6, R3, UR6, 0x3 ;  /* 0x00000006030a7c11 */ /* 0x000fc8000f8c18ff */
[----:B------:R-:W-:Y:S02]  /*0ba0*/  LEA.HI.X R11, R3, UR7, R4, 0x3, P6 ;  /* 0x00000007030b7c11 */ /* 0x000fe4000b0f1c04 */
[----:B------:R-:W-:-:S05]  /*0bb0*/  IADD3 R25, P6, PT, R0, R25, RZ ;  /* 0x0000001900197210 */ /* 0x000fca0007fde0ff */
[----:B------:R-:W-:Y:S01]  /*0bc0*/  IMAD.X R4, RZ, RZ, RZ, P6 ;  /* 0x000000ffff047224 */ /* 0x000fe200030e06ff */
[----:B------:R-:W-:-:S04]  /*0bd0*/  LEA R14, P6, R25, UR6, 0x3 ;  /* 0x00000006190e7c11 */ /* 0x000fc8000f8c18ff */
[----:B------:R-:W-:Y:S02]  /*0be0*/  LEA.HI.X R15, R25, UR7, R4, 0x3, P6 ;  /* 0x00000007190f7c11 */ /* 0x000fe4000b0f1c04 */
[----:B------:R-:W-:Y:S02]  /*0bf0*/  ISETP.GT.U32.OR P6, PT, R2, 0x6, P3 ;  /* 0x000000060200780c */ /* 0x000fe40001fc4470 */
[----:B------:R-:W-:-:S11]  /*0c00*/  ISETP.GT.U32.OR P3, PT, R0, 0x6, P3 ;  /* 0x000000060000780c */ /* 0x000fd60001f64470 */
[----:B------:R-:W0:Y:S01]  /*0c10*/  @!P6 LDC.64 R16, c[0x0][0x388] ;  /* 0x0000e200ff10eb82 */ /* 0x000e220000000a00 */
[----:B------:R-:W2:Y:S04]  /*0c20*/  @!P6 LDG.E.64 R26, desc[UR4][R10.64+0x38] ;  /* 0x000038040a1ae981 */ /* 0x000ea8000c1e1b00 */
[----:B------:R-:W3:Y:S03]  /*0c30*/  @!P3 LDG.E.64 R20, desc[UR4][R14.64+0x38] ;  /* 0x000038040e14b981 */ /* 0x000ee6000c1e1b00 */
[----:B------:R-:W1:Y:S01]  /*0c40*/  @!P3 LDC.64 R24, c[0x0][0x388] ;  /* 0x0000e200ff18bb82 */ /* 0x000e620000000a00 */
[----:B0-----:R-:W2:Y:S04]  /*0c50*/  @!P6 LDG.E.64 R16, desc[UR4][R16.64+0x90] ;  /* 0x000090041010e981 */ /* 0x001ea8000c1e1b00 */
[----:B-1----:R-:W3:Y:S01]  /*0c60*/  @!P3 LDG.E.64 R24, desc[UR4][R24.64+0x98] ;  /* 0x000098041818b981 */ /* 0x002ee2000c1e1b00 */
[----:B------:R-:W-:-:S02]  /*0c70*/  ISETP.GT.U32.OR P4, PT, R5, 0x4, P4 ;  /* 0x000000040500780c */ /* 0x000fc40002784470 */
[C---:B------:R-:W-:Y:S02]  /*0c80*/  ISETP.GT.U32.OR P5, PT, R5.reuse, 0x4, P5 ;  /* 0x000000040500780c */ /* 0x040fe40002fa4470 */
[----:B------:R-:W-:-:S09]  /*0c90*/  ISETP.GT.U32.OR P0, PT, R5, 0x4, P0 ;  /* 0x000000040500780c */ /* 0x000fd20000704470 */
[----:B------:R-:W0:Y:S01]  /*0ca0*/  @!P4 LDC.64 R28, c[0x0][0x388] ;  /* 0x0000e200ff1ccb82 */ /* 0x000e220000000a00 */
[C---:B------:R-:W-:Y:S01]  /*0cb0*/  ISETP.GT.U32.OR P1, PT, R5.reuse, 0x4, P1 ;  /* 0x000000040500780c */ /* 0x040fe20000f24470 */
[----:B------:R-:W4:Y:S01]  /*0cc0*/  @!P4 LDG.E.64 R12, desc[UR4][R12.64+0x70] ;  /* 0x000070040c0cc981 */ /* 0x000f22000c1e1b00 */
[----:B------:R-:W-:-:S03]  /*0cd0*/  ISETP.GT.U32.OR P2, PT, R5, 0x4, P2 ;  /* 0x000000040500780c */ /* 0x000fc60001744470 */
[----:B------:R-:W5:Y:S02]  /*0ce0*/  @!P5 LDG.E.64 R22, desc[UR4][R22.64+0x70] ;  /* 0x000070041616d981 */ /* 0x000f64000c1e1b00 */
[----:B------:R-:W1:Y:S02]  /*0cf0*/  @!P5 LDC.64 R2, c[0x0][0x388] ;  /* 0x0000e200ff02db82 */ /* 0x000e640000000a00 */
[----:B------:R-:W5:Y:S04]  /*0d00*/  @!P0 LDG.E.64 R8, desc[UR4][R8.64+0x70] ;  /* 0x0000700408088981 */ /* 0x000f68000c1e1b00 */
[----:B------:R-:W5:Y:S04]  /*0d10*/  @!P1 LDG.E.64 R10, desc[UR4][R10.64+0x70] ;  /* 0x000070040a0a9981 */ /* 0x000f68000c1e1b00 */
[----:B------:R-:W5:Y:S04]  /*0d20*/  @!P2 LDG.E.64 R14, desc[UR4][R14.64+0x70] ;  /* 0x000070040e0ea981 */ /* 0x000f68000c1e1b00 */
[----:B0-----:R-:W4:Y:S04]  /*0d30*/  @!P4 LDG.E.64 R4, desc[UR4][R28.64+0xa0] ;  /* 0x0000a0041c04c981 */ /* 0x001f28000c1e1b00 */
[----:B-1----:R-:W5:Y:S01]  /*0d40*/  @!P5 LDG.E.64 R2, desc[UR4][R2.64+0xa8] ;  /* 0x0000a8040202d981 */ /* 0x002f62000c1e1b00 */
[----:B--2---:R-:W-:Y:S01]  /*0d50*/  @!P6 DFMA R6, R26, R16, R6 ;  /* 0x000000101a06e22b */ /* 0x004fe20000000006 */
[----:B------:R-:W0:Y:S08]  /*0d60*/  @!P0 LDC.64 R16, c[0x0][0x388] ;  /* 0x0000e200ff108b82 */ /* 0x000e300000000a00 */
[----:B------:R-:W1:Y:S01]  /*0d70*/  @!P1 LDC.64 R26, c[0x0][0x388] ;  /* 0x0000e200ff1a9b82 */ /* 0x000e620000000a00 */
[----:B---3--:R-:W-:-:S07]  /*0d80*/  @!P3 DFMA R6, R20, R24, R6 ;  /* 0x000000181406b22b */ /* 0x008fce0000000006 */
[----:B------:R-:W2:Y:S01]  /*0d90*/  @!P2 LDC.64 R20, c[0x0][0x388] ;  /* 0x0000e200ff14ab82 */ /* 0x000ea20000000a00 */
[----:B0-----:R-:W3:Y:S04]  /*0da0*/  @!P0 LDG.E.64 R16, desc[UR4][R16.64+0xb0] ;  /* 0x0000b00410108981 */ /* 0x001ee8000c1e1b00 */
[----:B-1----:R-:W3:Y:S04]  /*0db0*/  @!P1 LDG.E.64 R26, desc[UR4][R26.64+0xb8] ;  /* 0x0000b8041a1a9981 */ /* 0x002ee8000c1e1b00 */
[----:B--2---:R-:W2:Y:S01]  /*0dc0*/  @!P2 LDG.E.64 R20, desc[UR4][R20.64+0xc0] ;  /* 0x0000c0041414a981 */ /* 0x004ea2000c1e1b00 */
[----:B----4-:R-:W-:Y:S01]  /*0dd0*/  @!P4 DFMA R6, R12, R4, R6 ;  /* 0x000000040c06c22b */ /* 0x010fe20000000006 */
[----:B------:R-:W0:Y:S07]  /*0de0*/  LDC.64 R4, c[0x0][0x390] ;  /* 0x0000e400ff047b82 */ /* 0x000e2e0000000a00 */
[----:B-----5:R-:W-:Y:S01]  /*0df0*/  @!P5 DFMA R6, R22, R2, R6 ;  /* 0x000000021606d22b */ /* 0x020fe20000000006 */
[----:B0-----:R-:W-:-:S07]  /*0e00*/  IMAD.WIDE R2, R19, 0x8, R4 ;  /* 0x0000000813027825 */ /* 0x001fce00078e0204 */
[----:B---3--:R-:W-:-:S08]  /*0e10*/  @!P0 DFMA R6, R8, R16, R6 ;  /* 0x000000100806822b */ /* 0x008fd00000000006 */
[----:B------:R-:W-:-:S08]  /*0e20*/  @!P1 DFMA R6, R10, R26, R6 ;  /* 0x0000001a0a06922b */ /* 0x000fd00000000006 */
[----:B--2---:R-:W-:-:S07]  /*0e30*/  @!P2 DFMA R6, R14, R20, R6 ;  /* 0x000000140e06a22b */ /* 0x004fce0000000006 */
[----:B------:R-:W-:Y:S01]  /*0e40*/  STG.E.64 desc[UR4][R2.64], R6 ;  /* 0x0000000602007986 */ /* 0x000fe2000c101b04 */
[----:B------:R-:W-:Y:S05]  /*0e50*/  EXIT ;  /* 0x000000000000794d */ /* 0x000fea0003800000 */
.L_x_0:
[----:B------:R-:W-:-:S00]  /*0e60*/  BRA `(.L_x_0) ;  /* 0xfffffffc00fc7947 */ /* 0x000fc0000383ffff */
[----:B------:R-:W-:-:S00]  /*0e70*/  NOP ;  /* 0x0000000000007918 */ /* 0x000fc00000000000 */
        /* <DEDUP_REMOVED lines=8> */
.L_x_1:


//--------------------- .nv.shared.reserved.0     --------------------------
	.section	.nv.shared.reserved.0,"aw",@nobits
	.weak		__nv_reservedSMEM_offset_0_alias
	.size		__nv_reservedSMEM_offset_0_alias, 0, 64
	.other		__nv_reservedSMEM_offset_0_alias,@"STO_CUDA_RESERVED_SHARED STV_DEFAULT"
__nv_reservedSMEM_offset_0_alias:
	.zero		0
	.zero		64


//--------------------- .nv.constant0._Z21convolution_2D_kernelPdS_S_ --------------------------
	.section	.nv.constant0._Z21convolution_2D_kernelPdS_S_,"a",@progbits
	.sectionflags	@""
	.align	4
.nv.constant0._Z21convolution_2D_kernelPdS_S_:
	.zero		920


//--------------------- SYMBOLS --------------------------

	.type		.nv.reservedSmem.offset0,@object
	.size		.nv.reservedSmem.offset0,0x4
